	.headerflags	@"EF_CUDA_TEXMODE_UNIFIED EF_CUDA_64BIT_ADDRESS EF_CUDA_ACCELERATORS EF_CUDA_SM90 EF_CUDA_VIRTUAL_SM(EF_CUDA_SM90)"
	.elftype	@"ET_EXEC"


//--------------------- .nv.info                  --------------------------
	.section	.nv.info,"",@"SHT_CUDA_INFO"
	.align	4


	//----- nvinfo : EIATTR_REGCOUNT
	.align		4
        /*0000*/ 	.byte	0x04, 0x2f
        /*0002*/ 	.short	(.L_1 - .L_0)
	.align		4
.L_0:
        /*0004*/ 	.word	index@(triton_poi_fused_convolution_leaky_relu_17)
        /*0008*/ 	.word	0x0000000e


	//----- nvinfo : EIATTR_MIN_STACK_SIZE
	.align		4
.L_1:
        /*000c*/ 	.byte	0x04, 0x12
        /*000e*/ 	.short	(.L_3 - .L_2)
	.align		4
.L_2:
        /*0010*/ 	.word	index@(triton_poi_fused_convolution_leaky_relu_17)
        /*0014*/ 	.word	0x00000000


	//----- nvinfo : EIATTR_FRAME_SIZE
	.align		4
.L_3:
        /*0018*/ 	.byte	0x04, 0x11
        /*001a*/ 	.short	(.L_5 - .L_4)
	.align		4
.L_4:
        /*001c*/ 	.word	index@(triton_poi_fused_convolution_leaky_relu_17)
        /*0020*/ 	.word	0x00000000


	//----- nvinfo : EIATTR_MIN_STACK_SIZE
	.align		4
.L_5:
        /*0024*/ 	.byte	0x04, 0x12
        /*0026*/ 	.short	(.L_7 - .L_6)
	.align		4
.L_6:
        /*0028*/ 	.word	index@(triton_poi_fused_convolution_leaky_relu_17)
        /*002c*/ 	.word	0x00000000
.L_7:


//--------------------- .nv.info.triton_poi_fused_convolution_leaky_relu_17 --------------------------
	.section	.nv.info.triton_poi_fused_convolution_leaky_relu_17,"",@"SHT_CUDA_INFO"
	.sectionflags	@""
	.align	4


	//----- nvinfo : EIATTR_CUDA_API_VERSION
	.align		4
        /*0000*/ 	.byte	0x04, 0x37
        /*0002*/ 	.short	(.L_9 - .L_8)
.L_8:
        /*0004*/ 	.word	0x0000007c


	//----- nvinfo : EIATTR_KPARAM_INFO
	.align		4
.L_9:
        /*0008*/ 	.byte	0x04, 0x17
        /*000a*/ 	.short	(.L_11 - .L_10)
.L_10:
        /*000c*/ 	.word	0x00000000
        /*0010*/ 	.short	0x0003
        /*0012*/ 	.short	0x0018
        /*0014*/ 	.byte	0x00, 0xf0, 0x11, 0x00


	//----- nvinfo : EIATTR_KPARAM_INFO
	.align		4
.L_11:
        /*0018*/ 	.byte	0x04, 0x17
        /*001a*/ 	.short	(.L_13 - .L_12)
.L_12:
        /*001c*/ 	.word	0x00000000
        /*0020*/ 	.short	0x0002
        /*0022*/ 	.short	0x0010
        /*0024*/ 	.byte	0x00, 0xf4, 0x21, 0x00


	//----- nvinfo : EIATTR_KPARAM_INFO
	.align		4
.L_13:
        /*0028*/ 	.byte	0x04, 0x17
        /*002a*/ 	.short	(.L_15 - .L_14)
.L_14:
        /*002c*/ 	.word	0x00000000
        /*0030*/ 	.short	0x0001
        /*0032*/ 	.short	0x0008
        /*0034*/ 	.byte	0x00, 0xf4, 0x21, 0x00


	//----- nvinfo : EIATTR_KPARAM_INFO
	.align		4
.L_15:
        /*0038*/ 	.byte	0x04, 0x17
        /*003a*/ 	.short	(.L_17 - .L_16)
.L_16:
        /*003c*/ 	.word	0x00000000
        /*0040*/ 	.short	0x0000
        /*0042*/ 	.short	0x0000
        /*0044*/ 	.byte	0x00, 0xf4, 0x21, 0x00


	//----- nvinfo : EIATTR_SPARSE_MMA_MASK
	.align		4
.L_17:
        /*0048*/ 	.byte	0x03, 0x50
        /*004a*/ 	.short	0x0000


	//----- nvinfo : EIATTR_MAXREG_COUNT
	.align		4
        /*004c*/ 	.byte	0x03, 0x1b
        /*004e*/ 	.short	0x00ff


	//----- nvinfo : EIATTR_EXIT_INSTR_OFFSETS
	.align		4
        /*0050*/ 	.byte	0x04, 0x1c
        /*0052*/ 	.short	(.L_19 - .L_18)


	//   ....[0]....
.L_18:
        /*0054*/ 	.word	0x00000260


	//----- nvinfo : EIATTR_REQNTID
	.align		4
.L_19:
        /*0058*/ 	.byte	0x04, 0x10
        /*005a*/ 	.short	(.L_21 - .L_20)
.L_20:
        /*005c*/ 	.word	0x00000080
        /*0060*/ 	.word	0x00000001
        /*0064*/ 	.word	0x00000001


	//----- nvinfo : EIATTR_CBANK_PARAM_SIZE
	.align		4
.L_21:
        /*0068*/ 	.byte	0x03, 0x19
        /*006a*/ 	.short	0x001c


	//----- nvinfo : EIATTR_PARAM_CBANK
	.align		4
        /*006c*/ 	.byte	0x04, 0x0a
        /*006e*/ 	.short	(.L_23 - .L_22)
	.align		4
.L_22:
        /*0070*/ 	.word	index@(.nv.constant0.triton_poi_fused_convolution_leaky_relu_17)
        /*0074*/ 	.short	0x0210
        /*0076*/ 	.short	0x001c


	//----- nvinfo : EIATTR_SW_WAR
	.align		4
.L_23:
        /*0078*/ 	.byte	0x04, 0x36
        /*007a*/ 	.short	(.L_25 - .L_24)
.L_24:
        /*007c*/ 	.word	0x00000008
.L_25:


//--------------------- .nv.callgraph             --------------------------
	.section	.nv.callgraph,"",@"SHT_CUDA_CALLGRAPH"
	.align	4
	.sectionentsize	8
	.align		4
        /*0000*/ 	.word	0x00000000
	.align		4
        /*0004*/ 	.word	0xffffffff
	.align		4
        /*0008*/ 	.word	0x00000000
	.align		4
        /*000c*/ 	.word	0xfffffffe
	.align		4
        /*0010*/ 	.word	0x00000000
	.align		4
        /*0014*/ 	.word	0xfffffffd
	.align		4
        /*0018*/ 	.word	0x00000000
	.align		4
        /*001c*/ 	.word	0xfffffffc


//--------------------- .text.triton_poi_fused_convolution_leaky_relu_17 --------------------------
	.section	.text.triton_poi_fused_convolution_leaky_relu_17,"ax",@progbits
	.align	128
        .global         triton_poi_fused_convolution_leaky_relu_17
        .type           triton_poi_fused_convolution_leaky_relu_17,@function
        .size           triton_poi_fused_convolution_leaky_relu_17,(.L_x_1 - triton_poi_fused_convolution_leaky_relu_17)
        .other          triton_poi_fused_convolution_leaky_relu_17,@"STO_CUDA_ENTRY STV_DEFAULT"
triton_poi_fused_convolution_leaky_relu_17:
.text.triton_poi_fused_convolution_leaky_relu_17:
[----:B------:R-:W-:Y:S01]  /*0000*/  LDC R1, c[0x0][0x28] ;  /* 0x00000a00ff017b82 */ /* 0x000fe20000000800 */
[----:B------:R-:W1:Y:S07]  /*0010*/  S2R R0, SR_TID.X ;  /* 0x0000000000007919 */ /* 0x000e6e0000002100 */
[----:B------:R-:W2:Y:S01]  /*0020*/  LDC.64 R4, c[0x0][0x220] ;  /* 0x00008800ff047b82 */ /* 0x000ea20000000a00 */
[----:B------:R-:W-:Y:S01]  /*0030*/  ULDC.64 UR4, c[0x0][0x208] ;  /* 0x0000820000047ab9 */ /* 0x000fe20000000a00 */
[----:B------:R-:W3:Y:S06]  /*0040*/  S2R R9, SR_CTAID.X ;  /* 0x0000000000097919 */ /* 0x000eec0000002500 */
[----:B------:R-:W4:Y:S08]  /*0050*/  LDC.64 R2, c[0x0][0x210] ;  /* 0x00008400ff027b82 */ /* 0x000f300000000a00 */
[----:B------:R-:W5:Y:S01]  /*0060*/  LDC.64 R6, c[0x0][0x218] ;  /* 0x00008600ff067b82 */ /* 0x000f620000000a00 */
[----:B-1----:R-:W-:Y:S01]  /*0070*/  IMAD.SHL.U32 R0, R0, 0x2, RZ ;  /* 0x0000000200007824 */ /* 0x002fe200078e00ff */
[----:B---3--:R-:W-:-:S04]  /*0080*/  SHF.R.S32.HI R8, RZ, 0x17, R9 ;  /* 0x00000017ff087819 */ /* 0x008fc80000011409 */
[----:B------:R-:W-:Y:S02]  /*0090*/  LOP3.LUT R0, R0, 0xfe, RZ, 0xc0, !PT ;  /* 0x000000fe00007812 */ /* 0x000fe400078ec0ff */
[----:B------:R-:W-:Y:S02]  /*00a0*/  SGXT R8, R8, 0x1 ;  /* 0x000000010808781a */ /* 0x000fe40000000200 */
[----:B------:R-:W-:-:S04]  /*00b0*/  LEA R9, R9, R0, 0x8 ;  /* 0x0000000009097211 */ /* 0x000fc800078e40ff */
[----:B------:R-:W-:Y:S01]  /*00c0*/  LEA.HI R8, R8, R9, RZ, 0x2 ;  /* 0x0000000908087211 */ /* 0x000fe200078f10ff */
[----:B----4-:R-:W-:-:S03]  /*00d0*/  IMAD.WIDE R2, R9, 0x4, R2 ;  /* 0x0000000409027825 */ /* 0x010fc600078e0202 */
[----:B------:R-:W-:Y:S01]  /*00e0*/  SHF.R.S32.HI R0, RZ, 0x2, R8 ;  /* 0x00000002ff007819 */ /* 0x000fe20000011408 */
[----:B-----5:R-:W-:Y:S01]  /*00f0*/  IMAD.WIDE R6, R9, 0x4, R6 ;  /* 0x0000000409067825 */ /* 0x020fe200078e0206 */
[----:B------:R-:W-:Y:S02]  /*0100*/  SHF.R.S32.HI R11, RZ, 0x1f, R8 ;  /* 0x0000001fff0b7819 */ /* 0x000fe40000011408 */
[----:B------:R-:W3:Y:S02]  /*0110*/  LDG.E.64 R8, desc[UR4][R2.64] ;  /* 0x0000000402087981 */ /* 0x000ee4000c1e1b00 */
[----:B------:R-:W-:-:S04]  /*0120*/  LEA.HI R11, R11, R0, RZ, 0x9 ;  /* 0x000000000b0b7211 */ /* 0x000fc800078f48ff */
[----:B------:R-:W-:-:S05]  /*0130*/  LOP3.LUT R11, R11, 0xfffffe00, RZ, 0xc0, !PT ;  /* 0xfffffe000b0b7812 */ /* 0x000fca00078ec0ff */
[----:B------:R-:W-:-:S04]  /*0140*/  IMAD.IADD R11, R0, 0x1, -R11 ;  /* 0x00000001000b7824 */ /* 0x000fc800078e0a0b */
[----:B--2---:R-:W-:Y:S02]  /*0150*/  IMAD.WIDE R4, R11, 0x4, R4 ;  /* 0x000000040b047825 */ /* 0x004fe400078e0204 */
[----:B------:R-:W2:Y:S04]  /*0160*/  LDG.E.64 R10, desc[UR4][R6.64] ;  /* 0x00000004060a7981 */ /* 0x000ea8000c1e1b00 */
[----:B------:R-:W3:Y:S02]  /*0170*/  LDG.E.EL R4, desc[UR4][R4.64] ;  /* 0x0000000404047981 */ /* 0x000ee4000c2e1900 */
[C---:B---3--:R-:W-:Y:S02]  /*0180*/  FSETP.GT.AND P2, PT, R4.reuse, -R9, PT ;  /* 0x800000090400720b */ /* 0x048fe40003f44000 */
[----:B------:R-:W-:-:S02]  /*0190*/  FSETP.GT.AND P3, PT, R4, -R8, PT ;  /* 0x800000080400720b */ /* 0x000fc40003f64000 */
[C---:B--2---:R-:W-:Y:S02]  /*01a0*/  FSETP.GT.AND P1, PT, R4.reuse, -R10, PT ;  /* 0x8000000a0400720b */ /* 0x044fe40003f24000 */
[----:B------:R-:W-:Y:S01]  /*01b0*/  FSETP.GT.AND P0, PT, R4, -R11, PT ;  /* 0x8000000b0400720b */ /* 0x000fe20003f04000 */
[--C-:B------:R-:W-:Y:S01]  /*01c0*/  FADD R9, R9, R4.reuse ;  /* 0x0000000409097221 */ /* 0x100fe20000000000 */
[----:B------:R-:W-:Y:S01]  /*01d0*/  FADD R8, R8, R4 ;  /* 0x0000000408087221 */ /* 0x000fe20000000000 */
[C---:B------:R-:W-:Y:S01]  /*01e0*/  FADD R10, R4.reuse, R10 ;  /* 0x0000000a040a7221 */ /* 0x040fe20000000000 */
[----:B------:R-:W-:-:S03]  /*01f0*/  FADD R11, R4, R11 ;  /* 0x0000000b040b7221 */ /* 0x000fc60000000000 */
[----:B------:R-:W-:Y:S02]  /*0200*/  @!P2 FMUL R9, R9, 0.10000000149011611938 ;  /* 0x3dcccccd0909a820 */ /* 0x000fe40000400000 */
[----:B------:R-:W-:Y:S02]  /*0210*/  @!P3 FMUL R8, R8, 0.10000000149011611938 ;  /* 0x3dcccccd0808b820 */ /* 0x000fe40000400000 */
[----:B------:R-:W-:Y:S02]  /*0220*/  @!P1 FMUL R10, R10, 0.10000000149011611938 ;  /* 0x3dcccccd0a0a9820 */ /* 0x000fe40000400000 */
[----:B------:R-:W-:Y:S01]  /*0230*/  @!P0 FMUL R11, R11, 0.10000000149011611938 ;  /* 0x3dcccccd0b0b8820 */ /* 0x000fe20000400000 */
[----:B------:R-:W-:Y:S04]  /*0240*/  STG.E.64 desc[UR4][R2.64], R8 ;  /* 0x0000000802007986 */ /* 0x000fe8000c101b04 */
[----:B------:R-:W-:Y:S01]  /*0250*/  STG.E.64 desc[UR4][R6.64], R10 ;  /* 0x0000000a06007986 */ /* 0x000fe2000c101b04 */
[----:B------:R-:W-:Y:S05]  /*0260*/  EXIT ;  /* 0x000000000000794d */ /* 0x000fea0003800000 */
.L_x_0:
[----:B------:R-:W-:-:S00]  /*0270*/  BRA `(.L_x_0) ;  /* 0xfffffffc00fc7947 */ /* 0x000fc0000383ffff */
[----:B------:R-:W-:-:S00]  /*0280*/  NOP ;  /* 0x0000000000007918 */ /* 0x000fc00000000000 */
[----:B------:R-:W-:-:S00]  /*0290*/  NOP ;  /* 0x0000000000007918 */ /* 0x000fc00000000000 */
[----:B------:R-:W-:-:S00]  /*02a0*/  NOP ;  /* 0x0000000000007918 */ /* 0x000fc00000000000 */
[----:B------:R-:W-:-:S00]  /*02b0*/  NOP ;  /* 0x0000000000007918 */ /* 0x000fc00000000000 */
[----:B------:R-:W-:-:S00]  /*02c0*/  NOP ;  /* 0x0000000000007918 */ /* 0x000fc00000000000 */
[----:B------:R-:W-:-:S00]  /*02d0*/  NOP ;  /* 0x0000000000007918 */ /* 0x000fc00000000000 */
[----:B------:R-:W-:-:S00]  /*02e0*/  NOP ;  /* 0x0000000000007918 */ /* 0x000fc00000000000 */
[----:B------:R-:W-:-:S00]  /*02f0*/  NOP ;  /* 0x0000000000007918 */ /* 0x000fc00000000000 */
.L_x_1:


//--------------------- .nv.constant0.triton_poi_fused_convolution_leaky_relu_17 --------------------------
	.section	.nv.constant0.triton_poi_fused_convolution_leaky_relu_17,"a",@progbits
	.sectionflags	@""
	.align	4
.nv.constant0.triton_poi_fused_convolution_leaky_relu_17:
	.zero		556
